//
// Generated by NVIDIA NVVM Compiler
//
// Compiler Build ID: CL-36424714
// Cuda compilation tools, release 13.0, V13.0.88
// Based on NVVM 20.0.0
//

.version 9.0
.target sm_100
.address_size 64

	// .globl	_Z3sumPfS_
.extern .func  (.param .b32 func_retval0) vprintf
(
	.param .b64 vprintf_param_0,
	.param .b64 vprintf_param_1
)
;
// _ZZ3sumPfS_E3a_s has been demoted
.global .align 1 .b8 $str[10] = {97, 95, 115, 58, 37, 46, 49, 102, 32};
.global .align 1 .b8 $str$1[2] = {10};

.visible .entry _Z3sumPfS_(
	.param .u64 .ptr .align 1 _Z3sumPfS__param_0,
	.param .u64 .ptr .align 1 _Z3sumPfS__param_1
)
{
	.local .align 8 .b8 	__local_depot0[8];
	.reg .b64 	%SP;
	.reg .b64 	%SPL;
	.reg .pred 	%p<6>;
	.reg .b32 	%r<39>;
	.reg .b32 	%f<30>;
	.reg .b64 	%rd<13>;
	.reg .b64 	%fd<17>;
	// demoted variable
	.shared .align 4 .b8 _ZZ3sumPfS_E3a_s[64];
	mov.u64 	%SPL, __local_depot0;
	cvta.local.u64 	%SP, %SPL;
	ld.param.u64 	%rd2, [_Z3sumPfS__param_0];
	ld.param.u64 	%rd1, [_Z3sumPfS__param_1];
	cvta.to.global.u64 	%rd3, %rd2;
	mov.u32 	%r1, %tid.x;
	mul.wide.u32 	%rd4, %r1, 4;
	add.s64 	%rd5, %rd3, %rd4;
	ld.global.f32 	%f1, [%rd5];
	shl.b32 	%r3, %r1, 2;
	mov.u32 	%r4, _ZZ3sumPfS_E3a_s;
	add.s32 	%r2, %r4, %r3;
	st.shared.f32 	[%r2], %f1;
	setp.gt.u32 	%p1, %r1, 7;
	@%p1 bra 	$L__BB0_2;
	ld.shared.f32 	%f2, [%r2+32];
	add.f32 	%f3, %f2, %f1;
	st.shared.f32 	[%r2], %f3;
$L__BB0_2:
	bar.sync 	0;
	setp.gt.u32 	%p2, %r1, 3;
	@%p2 bra 	$L__BB0_4;
	ld.shared.f32 	%f4, [%r2+16];
	ld.shared.f32 	%f5, [%r2];
	add.f32 	%f6, %f4, %f5;
	st.shared.f32 	[%r2], %f6;
$L__BB0_4:
	bar.sync 	0;
	setp.gt.u32 	%p3, %r1, 1;
	@%p3 bra 	$L__BB0_6;
	ld.shared.f32 	%f7, [%r2+8];
	ld.shared.f32 	%f8, [%r2];
	add.f32 	%f9, %f7, %f8;
	st.shared.f32 	[%r2], %f9;
$L__BB0_6:
	bar.sync 	0;
	setp.ne.s32 	%p4, %r1, 0;
	@%p4 bra 	$L__BB0_8;
	ld.shared.f32 	%f10, [_ZZ3sumPfS_E3a_s+4];
	ld.shared.f32 	%f11, [%r2];
	add.f32 	%f12, %f10, %f11;
	st.shared.f32 	[%r2], %f12;
$L__BB0_8:
	setp.ne.s32 	%p5, %r1, 0;
	bar.sync 	0;
	@%p5 bra 	$L__BB0_10;
	add.u64 	%rd6, %SP, 0;
	add.u64 	%rd7, %SPL, 0;
	ld.shared.f32 	%f13, [_ZZ3sumPfS_E3a_s];
	cvt.f64.f32 	%fd1, %f13;
	st.local.f64 	[%rd7], %fd1;
	mov.u64 	%rd8, $str;
	cvta.global.u64 	%rd9, %rd8;
	{ // callseq 0, 0
	.param .b64 param0;
	st.param.b64 	[param0], %rd9;
	.param .b64 param1;
	st.param.b64 	[param1], %rd6;
	.param .b32 retval0;
	call.uni (retval0), 
	vprintf, 
	(
	param0, 
	param1
	);
	ld.param.b32 	%r5, [retval0];
	} // callseq 0
	ld.shared.f32 	%f14, [_ZZ3sumPfS_E3a_s+4];
	cvt.f64.f32 	%fd2, %f14;
	st.local.f64 	[%rd7], %fd2;
	{ // callseq 1, 0
	.param .b64 param0;
	st.param.b64 	[param0], %rd9;
	.param .b64 param1;
	st.param.b64 	[param1], %rd6;
	.param .b32 retval0;
	call.uni (retval0), 
	vprintf, 
	(
	param0, 
	param1
	);
	ld.param.b32 	%r7, [retval0];
	} // callseq 1
	ld.shared.f32 	%f15, [_ZZ3sumPfS_E3a_s+8];
	cvt.f64.f32 	%fd3, %f15;
	st.local.f64 	[%rd7], %fd3;
	{ // callseq 2, 0
	.param .b64 param0;
	st.param.b64 	[param0], %rd9;
	.param .b64 param1;
	st.param.b64 	[param1], %rd6;
	.param .b32 retval0;
	call.uni (retval0), 
	vprintf, 
	(
	param0, 
	param1
	);
	ld.param.b32 	%r9, [retval0];
	} // callseq 2
	ld.shared.f32 	%f16, [_ZZ3sumPfS_E3a_s+12];
	cvt.f64.f32 	%fd4, %f16;
	st.local.f64 	[%rd7], %fd4;
	{ // callseq 3, 0
	.param .b64 param0;
	st.param.b64 	[param0], %rd9;
	.param .b64 param1;
	st.param.b64 	[param1], %rd6;
	.param .b32 retval0;
	call.uni (retval0), 
	vprintf, 
	(
	param0, 
	param1
	);
	ld.param.b32 	%r11, [retval0];
	} // callseq 3
	ld.shared.f32 	%f17, [_ZZ3sumPfS_E3a_s+16];
	cvt.f64.f32 	%fd5, %f17;
	st.local.f64 	[%rd7], %fd5;
	{ // callseq 4, 0
	.param .b64 param0;
	st.param.b64 	[param0], %rd9;
	.param .b64 param1;
	st.param.b64 	[param1], %rd6;
	.param .b32 retval0;
	call.uni (retval0), 
	vprintf, 
	(
	param0, 
	param1
	);
	ld.param.b32 	%r13, [retval0];
	} // callseq 4
	ld.shared.f32 	%f18, [_ZZ3sumPfS_E3a_s+20];
	cvt.f64.f32 	%fd6, %f18;
	st.local.f64 	[%rd7], %fd6;
	{ // callseq 5, 0
	.param .b64 param0;
	st.param.b64 	[param0], %rd9;
	.param .b64 param1;
	st.param.b64 	[param1], %rd6;
	.param .b32 retval0;
	call.uni (retval0), 
	vprintf, 
	(
	param0, 
	param1
	);
	ld.param.b32 	%r15, [retval0];
	} // callseq 5
	ld.shared.f32 	%f19, [_ZZ3sumPfS_E3a_s+24];
	cvt.f64.f32 	%fd7, %f19;
	st.local.f64 	[%rd7], %fd7;
	{ // callseq 6, 0
	.param .b64 param0;
	st.param.b64 	[param0], %rd9;
	.param .b64 param1;
	st.param.b64 	[param1], %rd6;
	.param .b32 retval0;
	call.uni (retval0), 
	vprintf, 
	(
	param0, 
	param1
	);
	ld.param.b32 	%r17, [retval0];
	} // callseq 6
	ld.shared.f32 	%f20, [_ZZ3sumPfS_E3a_s+28];
	cvt.f64.f32 	%fd8, %f20;
	st.local.f64 	[%rd7], %fd8;
	{ // callseq 7, 0
	.param .b64 param0;
	st.param.b64 	[param0], %rd9;
	.param .b64 param1;
	st.param.b64 	[param1], %rd6;
	.param .b32 retval0;
	call.uni (retval0), 
	vprintf, 
	(
	param0, 
	param1
	);
	ld.param.b32 	%r19, [retval0];
	} // callseq 7
	ld.shared.f32 	%f21, [_ZZ3sumPfS_E3a_s+32];
	cvt.f64.f32 	%fd9, %f21;
	st.local.f64 	[%rd7], %fd9;
	{ // callseq 8, 0
	.param .b64 param0;
	st.param.b64 	[param0], %rd9;
	.param .b64 param1;
	st.param.b64 	[param1], %rd6;
	.param .b32 retval0;
	call.uni (retval0), 
	vprintf, 
	(
	param0, 
	param1
	);
	ld.param.b32 	%r21, [retval0];
	} // callseq 8
	ld.shared.f32 	%f22, [_ZZ3sumPfS_E3a_s+36];
	cvt.f64.f32 	%fd10, %f22;
	st.local.f64 	[%rd7], %fd10;
	{ // callseq 9, 0
	.param .b64 param0;
	st.param.b64 	[param0], %rd9;
	.param .b64 param1;
	st.param.b64 	[param1], %rd6;
	.param .b32 retval0;
	call.uni (retval0), 
	vprintf, 
	(
	param0, 
	param1
	);
	ld.param.b32 	%r23, [retval0];
	} // callseq 9
	ld.shared.f32 	%f23, [_ZZ3sumPfS_E3a_s+40];
	cvt.f64.f32 	%fd11, %f23;
	st.local.f64 	[%rd7], %fd11;
	{ // callseq 10, 0
	.param .b64 param0;
	st.param.b64 	[param0], %rd9;
	.param .b64 param1;
	st.param.b64 	[param1], %rd6;
	.param .b32 retval0;
	call.uni (retval0), 
	vprintf, 
	(
	param0, 
	param1
	);
	ld.param.b32 	%r25, [retval0];
	} // callseq 10
	ld.shared.f32 	%f24, [_ZZ3sumPfS_E3a_s+44];
	cvt.f64.f32 	%fd12, %f24;
	st.local.f64 	[%rd7], %fd12;
	{ // callseq 11, 0
	.param .b64 param0;
	st.param.b64 	[param0], %rd9;
	.param .b64 param1;
	st.param.b64 	[param1], %rd6;
	.param .b32 retval0;
	call.uni (retval0), 
	vprintf, 
	(
	param0, 
	param1
	);
	ld.param.b32 	%r27, [retval0];
	} // callseq 11
	ld.shared.f32 	%f25, [_ZZ3sumPfS_E3a_s+48];
	cvt.f64.f32 	%fd13, %f25;
	st.local.f64 	[%rd7], %fd13;
	{ // callseq 12, 0
	.param .b64 param0;
	st.param.b64 	[param0], %rd9;
	.param .b64 param1;
	st.param.b64 	[param1], %rd6;
	.param .b32 retval0;
	call.uni (retval0), 
	vprintf, 
	(
	param0, 
	param1
	);
	ld.param.b32 	%r29, [retval0];
	} // callseq 12
	ld.shared.f32 	%f26, [_ZZ3sumPfS_E3a_s+52];
	cvt.f64.f32 	%fd14, %f26;
	st.local.f64 	[%rd7], %fd14;
	{ // callseq 13, 0
	.param .b64 param0;
	st.param.b64 	[param0], %rd9;
	.param .b64 param1;
	st.param.b64 	[param1], %rd6;
	.param .b32 retval0;
	call.uni (retval0), 
	vprintf, 
	(
	param0, 
	param1
	);
	ld.param.b32 	%r31, [retval0];
	} // callseq 13
	ld.shared.f32 	%f27, [_ZZ3sumPfS_E3a_s+56];
	cvt.f64.f32 	%fd15, %f27;
	st.local.f64 	[%rd7], %fd15;
	{ // callseq 14, 0
	.param .b64 param0;
	st.param.b64 	[param0], %rd9;
	.param .b64 param1;
	st.param.b64 	[param1], %rd6;
	.param .b32 retval0;
	call.uni (retval0), 
	vprintf, 
	(
	param0, 
	param1
	);
	ld.param.b32 	%r33, [retval0];
	} // callseq 14
	ld.shared.f32 	%f28, [_ZZ3sumPfS_E3a_s+60];
	cvt.f64.f32 	%fd16, %f28;
	st.local.f64 	[%rd7], %fd16;
	{ // callseq 15, 0
	.param .b64 param0;
	st.param.b64 	[param0], %rd9;
	.param .b64 param1;
	st.param.b64 	[param1], %rd6;
	.param .b32 retval0;
	call.uni (retval0), 
	vprintf, 
	(
	param0, 
	param1
	);
	ld.param.b32 	%r35, [retval0];
	} // callseq 15
$L__BB0_10:
	cvta.to.global.u64 	%rd10, %rd1;
	mov.u64 	%rd11, $str$1;
	cvta.global.u64 	%rd12, %rd11;
	{ // callseq 16, 0
	.param .b64 param0;
	st.param.b64 	[param0], %rd12;
	.param .b64 param1;
	st.param.b64 	[param1], 0;
	.param .b32 retval0;
	call.uni (retval0), 
	vprintf, 
	(
	param0, 
	param1
	);
	ld.param.b32 	%r37, [retval0];
	} // callseq 16
	ld.shared.f32 	%f29, [_ZZ3sumPfS_E3a_s];
	st.global.f32 	[%rd10], %f29;
	ret;

}


// ===== COMPILED SASS (sm_100) =====

	.target	sm_100

	.elftype	@"ET_EXEC"


//--------------------- .note.nv.tkinfo           --------------------------
	.section	.note.nv.tkinfo,"",@"SHT_NOTE"
	.sectionflags	@"SHF_NOTE_NV_TKINFO"
	.tkinfo
        /*0018*/ 	.word	0x00000002
        /*0030*/ 	.string	""
        /*0030*/ 	.string	"ptxas"
        /*0030*/ 	.string	"Cuda compilation tools, release 13.0, V13.0.88"
        /*0030*/ 	.string	"Build cuda_13.0.r13.0/compiler.36424714_0"
        /*0030*/ 	.string	"-arch sm_100 -m 64 "



//--------------------- .note.nv.cuinfo           --------------------------
	.section	.note.nv.cuinfo,"",@"SHT_NOTE"
	.sectionflags	@"SHF_NOTE_NV_CUINFO"
        /*0018*/ 	.short	0x0002
        /*001a*/ 	.short	0x0064
        /*001c*/ 	.short	0x0082
	.zero		2


//--------------------- .nv.info                  --------------------------
	.section	.nv.info,"",@"SHT_CUDA_INFO"
	.align	4


	//----- nvinfo : EIATTR_REGCOUNT
	.align		4
        /*0000*/ 	.byte	0x04, 0x2f
        /*0002*/ 	.short	(.L_3 - .L_2)
	.align		4
.L_2:
        /*0004*/ 	.word	index@(_Z3sumPfS_)
        /*0008*/ 	.word	0x00000018


	//----- nvinfo : EIATTR_FRAME_SIZE
	.align		4
.L_3:
        /*000c*/ 	.byte	0x04, 0x11
        /*000e*/ 	.short	(.L_5 - .L_4)
	.align		4
.L_4:
        /*0010*/ 	.word	index@(_Z3sumPfS_)
        /*0014*/ 	.word	0x00000008


	//----- nvinfo : EIATTR_MIN_STACK_SIZE
	.align		4
.L_5:
        /*0018*/ 	.byte	0x04, 0x12
        /*001a*/ 	.short	(.L_7 - .L_6)
	.align		4
.L_6:
        /*001c*/ 	.word	index@(_Z3sumPfS_)
        /*0020*/ 	.word	0x00000008
.L_7:


//--------------------- .nv.compat                --------------------------
	.section	.nv.compat,"",@"SHT_CUDA_COMPAT_INFO"
	.align	4
        /*0000*/ 	.byte	0x02, 0x09, 0x00, 0x00, 0x02, 0x02, 0x01, 0x00, 0x02, 0x05, 0x05, 0x00, 0x03, 0x07, 0x01, 0x01
        /*0010*/ 	.byte	0x02, 0x03, 0x00, 0x00, 0x02, 0x06, 0x01, 0x00, 0x04, 0x0b, 0x08, 0x00, 0x09, 0x00, 0x00, 0x00
        /*0020*/ 	.byte	0x00, 0x00, 0x00, 0x00


//--------------------- .nv.info._Z3sumPfS_       --------------------------
	.section	.nv.info._Z3sumPfS_,"",@"SHT_CUDA_INFO"
	.sectionflags	@""
	.align	4


	//----- nvinfo : EIATTR_CUDA_API_VERSION
	.align		4
        /*0000*/ 	.byte	0x04, 0x37
        /*0002*/ 	.short	(.L_9 - .L_8)
.L_8:
        /*0004*/ 	.word	0x00000082


	//----- nvinfo : EIATTR_KPARAM_INFO
	.align		4
.L_9:
        /*0008*/ 	.byte	0x04, 0x17
        /*000a*/ 	.short	(.L_11 - .L_10)
.L_10:
        /*000c*/ 	.word	0x00000000
        /*0010*/ 	.short	0x0001
        /*0012*/ 	.short	0x0008
        /*0014*/ 	.byte	0x00, 0xf5, 0x21, 0x00


	//----- nvinfo : EIATTR_KPARAM_INFO
	.align		4
.L_11:
        /*0018*/ 	.byte	0x04, 0x17
        /*001a*/ 	.short	(.L_13 - .L_12)
.L_12:
        /*001c*/ 	.word	0x00000000
        /*0020*/ 	.short	0x0000
        /*0022*/ 	.short	0x0000
        /*0024*/ 	.byte	0x00, 0xf5, 0x21, 0x00


	//----- nvinfo : EIATTR_SPARSE_MMA_MASK
	.align		4
.L_13:
        /*0028*/ 	.byte	0x03, 0x50
        /*002a*/ 	.short	0x0000


	//----- nvinfo : EIATTR_MAXREG_COUNT
	.align		4
        /*002c*/ 	.byte	0x03, 0x1b
        /*002e*/ 	.short	0x00ff


	//----- nvinfo : EIATTR_NUM_BARRIERS
	.align		4
        /*0030*/ 	.byte	0x02, 0x4c
        /*0032*/ 	.byte	0x01
	.zero		1


	//----- nvinfo : EIATTR_EXTERNS
	.align		4
        /*0034*/ 	.byte	0x04, 0x0f
        /*0036*/ 	.short	(.L_15 - .L_14)


	//   ....[0]....
	.align		4
.L_14:
        /*0038*/ 	.word	index@(vprintf)


	//----- nvinfo : EIATTR_MERCURY_ISA_VERSION
	.align		4
.L_15:
        /*003c*/ 	.byte	0x03, 0x5f
        /*003e*/ 	.short	0x0101


	//----- nvinfo : EIATTR_VRC_CTA_INIT_COUNT
	.align		4
        /*0040*/ 	.byte	0x02, 0x4a
	.zero		1
	.zero		1


	//----- nvinfo : EIATTR_SYSCALL_OFFSETS
	.align		4
        /*0044*/ 	.byte	0x04, 0x46
        /*0046*/ 	.short	(.L_17 - .L_16)


	//   ....[0]....
.L_16:
        /*0048*/ 	.word	0x00000340


	//   ....[1]....
        /*004c*/ 	.word	0x00000420


	//   ....[2]....
        /*0050*/ 	.word	0x00000500


	//   ....[3]....
        /*0054*/ 	.word	0x000005e0


	//   ....[4]....
        /*0058*/ 	.word	0x000006c0


	//   ....[5]....
        /*005c*/ 	.word	0x000007a0


	//   ....[6]....
        /*0060*/ 	.word	0x00000880


	//   ....[7]....
        /*0064*/ 	.word	0x00000960


	//   ....[8]....
        /*0068*/ 	.word	0x00000a40


	//   ....[9]....
        /*006c*/ 	.word	0x00000b20


	//   ....[10]....
        /*0070*/ 	.word	0x00000c00


	//   ....[11]....
        /*0074*/ 	.word	0x00000ce0


	//   ....[12]....
        /*0078*/ 	.word	0x00000dc0


	//   ....[13]....
        /*007c*/ 	.word	0x00000ea0


	//   ....[14]....
        /*0080*/ 	.word	0x00000f80


	//   ....[15]....
        /*0084*/ 	.word	0x00001060


	//   ....[16]....
        /*0088*/ 	.word	0x000010f0


	//----- nvinfo : EIATTR_EXIT_INSTR_OFFSETS
	.align		4
.L_17:
        /*008c*/ 	.byte	0x04, 0x1c
        /*008e*/ 	.short	(.L_19 - .L_18)


	//   ....[0]....
.L_18:
        /*0090*/ 	.word	0x00001160


	//----- nvinfo : EIATTR_CRS_STACK_SIZE
	.align		4
.L_19:
        /*0094*/ 	.byte	0x04, 0x1e
        /*0096*/ 	.short	(.L_21 - .L_20)
.L_20:
        /*0098*/ 	.word	0x00000000


	//----- nvinfo : EIATTR_CBANK_PARAM_SIZE
	.align		4
.L_21:
        /*009c*/ 	.byte	0x03, 0x19
        /*009e*/ 	.short	0x0010


	//----- nvinfo : EIATTR_PARAM_CBANK
	.align		4
        /*00a0*/ 	.byte	0x04, 0x0a
        /*00a2*/ 	.short	(.L_23 - .L_22)
	.align		4
.L_22:
        /*00a4*/ 	.word	index@(.nv.constant0._Z3sumPfS_)
        /*00a8*/ 	.short	0x0380
        /*00aa*/ 	.short	0x0010


	//----- nvinfo : EIATTR_SW_WAR
	.align		4
.L_23:
        /*00ac*/ 	.byte	0x04, 0x36
        /*00ae*/ 	.short	(.L_25 - .L_24)
.L_24:
        /*00b0*/ 	.word	0x00000008
.L_25:


//--------------------- .nv.callgraph             --------------------------
	.section	.nv.callgraph,"",@"SHT_CUDA_CALLGRAPH"
	.align	4
	.sectionentsize	8
	.align		4
        /*0000*/ 	.word	0x00000000
	.align		4
        /*0004*/ 	.word	0xffffffff
	.align		4
        /*0008*/ 	.word	index@(_Z3sumPfS_)
	.align		4
        /*000c*/ 	.word	index@(vprintf)
	.align		4
        /*0010*/ 	.word	0x00000000
	.align		4
        /*0014*/ 	.word	0xfffffffe
	.align		4
        /*0018*/ 	.word	0x00000000
	.align		4
        /*001c*/ 	.word	0xfffffffd
	.align		4
        /*0020*/ 	.word	0x00000000
	.align		4
        /*0024*/ 	.word	0xfffffffc


//--------------------- .nv.constant4             --------------------------
	.section	.nv.constant4,"a",@progbits
	.align	8
	.align		8
.nv.constant4:
        /*0000*/ 	.dword	vprintf
	.align		8
        /*0008*/ 	.dword	$str
	.align		8
        /*0010*/ 	.dword	$str$1


//--------------------- .text._Z3sumPfS_          --------------------------
	.section	.text._Z3sumPfS_,"ax",@progbits
	.align	128
        .global         _Z3sumPfS_
        .type           _Z3sumPfS_,@function
        .size           _Z3sumPfS_,(.L_x_19 - _Z3sumPfS_)
        .other          _Z3sumPfS_,@"STO_CUDA_ENTRY STV_DEFAULT"
_Z3sumPfS_:
.text._Z3sumPfS_:
[----:B------:R-:W0:Y:S01]  /*0000*/  LDC R1, c[0x0][0x37c] ;  /* 0x0000df00ff017b82 */ /* 0x000e220000000800 */
[----:B------:R-:W1:Y:S07]  /*0010*/  S2R R9, SR_TID.X ;  /* 0x0000000000097919 */ /* 0x000e6e0000002100 */
[----:B------:R-:W1:Y:S01]  /*0020*/  LDC.64 R2, c[0x0][0x380] ;  /* 0x0000e000ff027b82 */ /* 0x000e620000000a00 */
[----:B------:R-:W2:Y:S01]  /*0030*/  LDCU.64 UR36, c[0x0][0x358] ;  /* 0x00006b00ff2477ac */ /* 0x000ea20008000a00 */
[----:B0-----:R-:W-:-:S02]  /*0040*/  VIADD R1, R1, 0xfffffff8 ;  /* 0xfffffff801017836 */ /* 0x001fc40000000000 */
[----:B-1----:R-:W-:-:S06]  /*0050*/  IMAD.WIDE.U32 R2, R9, 0x4, R2 ;  /* 0x0000000409027825 */ /* 0x002fcc00078e0002 */
[----:B--2---:R-:W2:Y:S01]  /*0060*/  LDG.E R2, desc[UR36][R2.64] ;  /* 0x0000002402027981 */ /* 0x004ea2000c1e1900 */
[----:B------:R-:W0:Y:S01]  /*0070*/  S2UR UR4, SR_CgaCtaId ;  /* 0x00000000000479c3 */ /* 0x000e220000008800 */
[----:B------:R-:W-:Y:S01]  /*0080*/  UMOV UR38, 0x400 ;  /* 0x0000040000267882 */ /* 0x000fe20000000000 */
[C---:B------:R-:W-:Y:S01]  /*0090*/  ISETP.GT.U32.AND P0, PT, R9.reuse, 0x7, PT ;  /* 0x000000070900780c */ /* 0x040fe20003f04070 */
[----:B------:R-:W1:Y:S01]  /*00a0*/  LDCU UR5, c[0x0][0x2fc] ;  /* 0x00005f80ff0577ac */ /* 0x000e620008000800 */
[C---:B------:R-:W-:Y:S01]  /*00b0*/  ISETP.GT.U32.AND P1, PT, R9.reuse, 0x3, PT ;  /* 0x000000030900780c */ /* 0x040fe20003f24070 */
[----:B------:R-:W-:Y:S01]  /*00c0*/  BSSY.RECONVERGENT B6, `(.L_x_0) ;  /* 0x00000fb000067945 */ /* 0x000fe20003800200 */
[----:B0-----:R-:W-:Y:S01]  /*00d0*/  ULEA UR38, UR4, UR38, 0x18 ;  /* 0x0000002604267291 */ /* 0x001fe2000f8ec0ff */
[----:B------:R-:W0:Y:S05]  /*00e0*/  LDCU UR4, c[0x0][0x2f8] ;  /* 0x00005f00ff0477ac */ /* 0x000e2a0008000800 */
[----:B------:R-:W-:-:S05]  /*00f0*/  LEA R5, R9, UR38, 0x2 ;  /* 0x0000002609057c11 */ /* 0x000fca000f8e10ff */
[----:B------:R-:W2:Y:S02]  /*0100*/  @!P0 LDS R7, [R5+0x20] ;  /* 0x0000200005078984 */ /* 0x000ea40000000800 */
[----:B--2---:R-:W-:Y:S02]  /*0110*/  @!P0 FADD R0, R2, R7 ;  /* 0x0000000702008221 */ /* 0x004fe40000000000 */
[----:B------:R-:W-:Y:S04]  /*0120*/  STS [R5], R2 ;  /* 0x0000000205007388 */ /* 0x000fe80000000800 */
[----:B------:R-:W-:Y:S01]  /*0130*/  @!P0 STS [R5], R0 ;  /* 0x0000000005008388 */ /* 0x000fe20000000800 */
[----:B------:R-:W-:Y:S01]  /*0140*/  BAR.SYNC.DEFER_BLOCKING 0x0 ;  /* 0x0000000000007b1d */ /* 0x000fe20000010000 */
[----:B------:R-:W-:-:S05]  /*0150*/  ISETP.GT.U32.AND P0, PT, R9, 0x1, PT ;  /* 0x000000010900780c */ /* 0x000fca0003f04070 */
[----:B------:R-:W-:Y:S04]  /*0160*/  @!P1 LDS R3, [R5+0x10] ;  /* 0x0000100005039984 */ /* 0x000fe80000000800 */
[----:B------:R-:W2:Y:S02]  /*0170*/  @!P1 LDS R4, [R5] ;  /* 0x0000000005049984 */ /* 0x000ea40000000800 */
[----:B--2---:R-:W-:-:S05]  /*0180*/  @!P1 FADD R4, R3, R4 ;  /* 0x0000000403049221 */ /* 0x004fca0000000000 */
[----:B------:R-:W-:Y:S01]  /*0190*/  @!P1 STS [R5], R4 ;  /* 0x0000000405009388 */ /* 0x000fe20000000800 */
[----:B------:R-:W-:Y:S01]  /*01a0*/  BAR.SYNC.DEFER_BLOCKING 0x0 ;  /* 0x0000000000007b1d */ /* 0x000fe20000010000 */
[----:B------:R-:W-:-:S05]  /*01b0*/  ISETP.NE.AND P1, PT, R9, RZ, PT ;  /* 0x000000ff0900720c */ /* 0x000fca0003f25270 */
[----:B------:R-:W-:Y:S04]  /*01c0*/  @!P0 LDS R3, [R5+0x8] ;  /* 0x0000080005038984 */ /* 0x000fe80000000800 */
[----:B------:R-:W2:Y:S02]  /*01d0*/  @!P0 LDS R6, [R5] ;  /* 0x0000000005068984 */ /* 0x000ea40000000800 */
[----:B--2---:R-:W-:-:S05]  /*01e0*/  @!P0 FADD R6, R3, R6 ;  /* 0x0000000603068221 */ /* 0x004fca0000000000 */
[----:B------:R-:W-:Y:S01]  /*01f0*/  @!P0 STS [R5], R6 ;  /* 0x0000000605008388 */ /* 0x000fe20000000800 */
[----:B------:R-:W-:Y:S01]  /*0200*/  BAR.SYNC.DEFER_BLOCKING 0x0 ;  /* 0x0000000000007b1d */ /* 0x000fe20000010000 */
[----:B0-----:R-:W-:-:S05]  /*0210*/  IADD3 R2, P0, PT, R1, UR4, RZ ;  /* 0x0000000401027c10 */ /* 0x001fca000ff1e0ff */
[----:B-1----:R-:W-:Y:S01]  /*0220*/  IMAD.X R16, RZ, RZ, UR5, P0 ;  /* 0x00000005ff107e24 */ /* 0x002fe200080e06ff */
[----:B------:R-:W-:Y:S04]  /*0230*/  @!P1 LDS R0, [UR38+0x4] ;  /* 0x00000426ff009984 */ /* 0x000fe80008000800 */
[----:B------:R-:W0:Y:S02]  /*0240*/  @!P1 LDS R3, [R5] ;  /* 0x0000000005039984 */ /* 0x000e240000000800 */
[----:B0-----:R-:W-:-:S05]  /*0250*/  @!P1 FADD R0, R0, R3 ;  /* 0x0000000300009221 */ /* 0x001fca0000000000 */
[----:B------:R0:W-:Y:S01]  /*0260*/  @!P1 STS [R5], R0 ;  /* 0x0000000005009388 */ /* 0x0001e20000000800 */
[----:B------:R-:W-:Y:S06]  /*0270*/  BAR.SYNC.DEFER_BLOCKING 0x0 ;  /* 0x0000000000007b1d */ /* 0x000fec0000010000 */
[----:B------:R-:W-:Y:S05]  /*0280*/  @P1 BRA `(.L_x_1) ;  /* 0x0000000c00781947 */ /* 0x000fea0003800000 */
[----:B0-----:R-:W0:Y:S01]  /*0290*/  LDS R0, [UR38] ;  /* 0x00000026ff007984 */ /* 0x001e220008000800 */
[----:B------:R-:W-:Y:S01]  /*02a0*/  MOV R17, 0x0 ;  /* 0x0000000000117802 */ /* 0x000fe20000000f00 */
[----:B------:R-:W1:Y:S01]  /*02b0*/  LDCU.64 UR4, c[0x4][0x8] ;  /* 0x01000100ff0477ac */ /* 0x000e620008000a00 */
[----:B------:R-:W-:Y:S01]  /*02c0*/  IMAD.MOV.U32 R6, RZ, RZ, R2 ;  /* 0x000000ffff067224 */ /* 0x000fe200078e0002 */
[----:B------:R-:W-:Y:S01]  /*02d0*/  MOV R7, R16 ;  /* 0x0000001000077202 */ /* 0x000fe20000000f00 */
[----:B------:R2:W3:Y:S01]  /*02e0*/  LDC.64 R10, c[0x4][R17] ;  /* 0x01000000110a7b82 */ /* 0x0004e20000000a00 */
[----:B-1----:R-:W-:Y:S01]  /*02f0*/  MOV R4, UR4 ;  /* 0x0000000400047c02 */ /* 0x002fe20008000f00 */
[----:B------:R-:W-:Y:S01]  /*0300*/  IMAD.U32 R5, RZ, RZ, UR5 ;  /* 0x00000005ff057e24 */ /* 0x000fe2000f8e00ff */
[----:B0-----:R-:W0:Y:S02]  /*0310*/  F2F.F64.F32 R8, R0 ;  /* 0x0000000000087310 */ /* 0x001e240000201800 */
[----:B0--3--:R2:W-:Y:S04]  /*0320*/  STL.64 [R1], R8 ;  /* 0x0000000801007387 */ /* 0x0095e80000100a00 */
[----:B------:R-:W-:-:S07]  /*0330*/  LEPC R20, `(.L_x_2) ;  /* 0x000000001014794e */ /* 0x000fce0000000000 */
[----:B--2---:R-:W-:Y:S05]  /*0340*/  CALL.ABS.NOINC R10 ;  /* 0x000000000a007343 */ /* 0x004fea0003c00000 */
.L_x_2:
[----:B------:R-:W0:Y:S01]  /*0350*/  S2UR UR5, SR_CgaCtaId ;  /* 0x00000000000579c3 */ /* 0x000e220000008800 */
[----:B------:R-:W-:Y:S01]  /*0360*/  UMOV UR4, 0x400 ;  /* 0x0000040000047882 */ /* 0x000fe20000000000 */
[----:B------:R-:W-:Y:S01]  /*0370*/  MOV R6, R2 ;  /* 0x0000000200067202 */ /* 0x000fe20000000f00 */
[----:B------:R-:W-:-:S05]  /*0380*/  IMAD.MOV.U32 R7, RZ, RZ, R16 ;  /* 0x000000ffff077224 */ /* 0x000fca00078e0010 */
[----:B------:R1:W2:Y:S01]  /*0390*/  LDC.64 R10, c[0x4][R17] ;  /* 0x01000000110a7b82 */ /* 0x0002a20000000a00 */
[----:B0-----:R-:W-:-:S09]  /*03a0*/  ULEA UR4, UR5, UR4, 0x18 ;  /* 0x0000000405047291 */ /* 0x001fd2000f8ec0ff */
[----:B------:R-:W0:Y:S02]  /*03b0*/  LDS R0, [UR4+0x4] ;  /* 0x00000404ff007984 */ /* 0x000e240008000800 */
[----:B------:R-:W3:Y:S02]  /*03c0*/  LDCU.64 UR4, c[0x4][0x8] ;  /* 0x01000100ff0477ac */ /* 0x000ee40008000a00 */
[----:B---3--:R-:W-:Y:S02]  /*03d0*/  IMAD.U32 R4, RZ, RZ, UR4 ;  /* 0x00000004ff047e24 */ /* 0x008fe4000f8e00ff */
[----:B------:R-:W-:Y:S01]  /*03e0*/  IMAD.U32 R5, RZ, RZ, UR5 ;  /* 0x00000005ff057e24 */ /* 0x000fe2000f8e00ff */
[----:B0-----:R-:W0:Y:S02]  /*03f0*/  F2F.F64.F32 R8, R0 ;  /* 0x0000000000087310 */ /* 0x001e240000201800 */
[----:B0-2---:R1:W-:Y:S04]  /*0400*/  STL.64 [R1], R8 ;  /* 0x0000000801007387 */ /* 0x0053e80000100a00 */
[----:B------:R-:W-:-:S07]  /*0410*/  LEPC R20, `(.L_x_3) ;  /* 0x000000001014794e */ /* 0x000fce0000000000 */
[----:B-1----:R-:W-:Y:S05]  /*0420*/  CALL.ABS.NOINC R10 ;  /* 0x000000000a007343 */ /* 0x002fea0003c00000 */
.L_x_3:
[----:B------:R-:W0:Y:S01]  /*0430*/  S2UR UR5, SR_CgaCtaId ;  /* 0x00000000000579c3 */ /* 0x000e220000008800 */
[----:B------:R-:W-:Y:S01]  /*0440*/  UMOV UR4, 0x400 ;  /* 0x0000040000047882 */ /* 0x000fe20000000000 */
[----:B------:R-:W-:Y:S02]  /*0450*/  IMAD.MOV.U32 R6, RZ, RZ, R2 ;  /* 0x000000ffff067224 */ /* 0x000fe400078e0002 */
[----:B------:R-:W-:-:S04]  /*0460*/  IMAD.MOV.U32 R7, RZ, RZ, R16 ;  /* 0x000000ffff077224 */ /* 0x000fc800078e0010 */
[----:B------:R1:W2:Y:S01]  /*0470*/  LDC.64 R10, c[0x4][R17] ;  /* 0x01000000110a7b82 */ /* 0x0002a20000000a00 */
[----:B0-----:R-:W-:-:S09]  /*0480*/  ULEA UR4, UR5, UR4, 0x18 ;  /* 0x0000000405047291 */ /* 0x001fd2000f8ec0ff */
[----:B------:R-:W0:Y:S02]  /*0490*/  LDS R0, [UR4+0x8] ;  /* 0x00000804ff007984 */ /* 0x000e240008000800 */
[----:B------:R-:W3:Y:S02]  /*04a0*/  LDCU.64 UR4, c[0x4][0x8] ;  /* 0x01000100ff0477ac */ /* 0x000ee40008000a00 */
[----:B---3--:R-:W-:Y:S01]  /*04b0*/  IMAD.U32 R4, RZ, RZ, UR4 ;  /* 0x00000004ff047e24 */ /* 0x008fe2000f8e00ff */
[----:B------:R-:W-:Y:S01]  /*04c0*/  MOV R5, UR5 ;  /* 0x0000000500057c02 */ /* 0x000fe20008000f00 */
[----:B0-----:R-:W0:Y:S02]  /*04d0*/  F2F.F64.F32 R8, R0 ;  /* 0x0000000000087310 */ /* 0x001e240000201800 */
[----:B0-2---:R1:W-:Y:S04]  /*04e0*/  STL.64 [R1], R8 ;  /* 0x0000000801007387 */ /* 0x0053e80000100a00 */
[----:B------:R-:W-:-:S07]  /*04f0*/  LEPC R20, `(.L_x_4) ;  /* 0x000000001014794e */ /* 0x000fce0000000000 */
[----:B-1----:R-:W-:Y:S05]  /*0500*/  CALL.ABS.NOINC R10 ;  /* 0x000000000a007343 */ /* 0x002fea0003c00000 */
.L_x_4:
[----:B------:R-:W0:Y:S01]  /*0510*/  S2UR UR5, SR_CgaCtaId ;  /* 0x00000000000579c3 */ /* 0x000e220000008800 */
[----:B------:R-:W-:Y:S01]  /*0520*/  UMOV UR4, 0x400 ;  /* 0x0000040000047882 */ /* 0x000fe20000000000 */
[----:B------:R-:W-:Y:S01]  /*0530*/  IMAD.MOV.U32 R6, RZ, RZ, R2 ;  /* 0x000000ffff067224 */ /* 0x000fe200078e0002 */
[----:B------:R-:W-:-:S05]  /*0540*/  MOV R7, R16 ;  /* 0x0000001000077202 */ /* 0x000fca0000000f00 */
[----:B------:R1:W2:Y:S01]  /*0550*/  LDC.64 R10, c[0x4][R17] ;  /* 0x01000000110a7b82 */ /* 0x0002a20000000a00 */
[----:B0-----:R-:W-:-:S09]  /*0560*/  ULEA UR4, UR5, UR4, 0x18 ;  /* 0x0000000405047291 */ /* 0x001fd2000f8ec0ff */
[----:B------:R-:W0:Y:S02]  /*0570*/  LDS R0, [UR4+0xc] ;  /* 0x00000c04ff007984 */ /* 0x000e240008000800 */
[----:B------:R-:W3:Y:S02]  /*0580*/  LDCU.64 UR4, c[0x4][0x8] ;  /* 0x01000100ff0477ac */ /* 0x000ee40008000a00 */
[----:B---3--:R-:W-:Y:S01]  /*0590*/  MOV R4, UR4 ;  /* 0x0000000400047c02 */ /* 0x008fe20008000f00 */
[----:B------:R-:W-:Y:S01]  /*05a0*/  IMAD.U32 R5, RZ, RZ, UR5 ;  /* 0x00000005ff057e24 */ /* 0x000fe2000f8e00ff */
[----:B0-----:R-:W0:Y:S02]  /*05b0*/  F2F.F64.F32 R8, R0 ;  /* 0x0000000000087310 */ /* 0x001e240000201800 */
[----:B0-2---:R1:W-:Y:S04]  /*05c0*/  STL.64 [R1], R8 ;  /* 0x0000000801007387 */ /* 0x0053e80000100a00 */
[----:B------:R-:W-:-:S07]  /*05d0*/  LEPC R20, `(.L_x_5) ;  /* 0x000000001014794e */ /* 0x000fce0000000000 */
[----:B-1----:R-:W-:Y:S05]  /*05e0*/  CALL.ABS.NOINC R10 ;  /* 0x000000000a007343 */ /* 0x002fea0003c00000 */
.L_x_5:
        /* <DEDUP_REMOVED lines=14> */
.L_x_6:
        /* <DEDUP_REMOVED lines=14> */
.L_x_7:
        /* <DEDUP_REMOVED lines=14> */
.L_x_8:
        /* <DEDUP_REMOVED lines=14> */
.L_x_9:
        /* <DEDUP_REMOVED lines=14> */
.L_x_10:
        /* <DEDUP_REMOVED lines=14> */
.L_x_11:
        /* <DEDUP_REMOVED lines=14> */
.L_x_12:
        /* <DEDUP_REMOVED lines=14> */
.L_x_13:
        /* <DEDUP_REMOVED lines=14> */
.L_x_14:
        /* <DEDUP_REMOVED lines=14> */
.L_x_15:
        /* <DEDUP_REMOVED lines=14> */
.L_x_16:
        /* <DEDUP_REMOVED lines=14> */
.L_x_1:
[----:B------:R-:W-:Y:S05]  /*1070*/  BSYNC.RECONVERGENT B6 ;  /* 0x0000000000067941 */ /* 0x000fea0003800200 */
.L_x_0:
[----:B0-----:R-:W-:Y:S01]  /*1080*/  MOV R0, 0x0 ;  /* 0x0000000000007802 */ /* 0x001fe20000000f00 */
[----:B------:R-:W0:Y:S01]  /*1090*/  LDCU.64 UR4, c[0x4][0x10] ;  /* 0x01000200ff0477ac */ /* 0x000e220008000a00 */
[----:B------:R-:W-:Y:S02]  /*10a0*/  CS2R R6, SRZ ;  /* 0x0000000000067805 */ /* 0x000fe4000001ff00 */
[----:B------:R1:W2:Y:S01]  /*10b0*/  LDC.64 R2, c[0x4][R0] ;  /* 0x0100000000027b82 */ /* 0x0002a20000000a00 */
[----:B0-----:R-:W-:Y:S01]  /*10c0*/  IMAD.U32 R4, RZ, RZ, UR4 ;  /* 0x00000004ff047e24 */ /* 0x001fe2000f8e00ff */
[----:B-1----:R-:W-:-:S07]  /*10d0*/  MOV R5, UR5 ;  /* 0x0000000500057c02 */ /* 0x002fce0008000f00 */
[----:B------:R-:W-:-:S07]  /*10e0*/  LEPC R20, `(.L_x_17) ;  /* 0x000000001014794e */ /* 0x000fce0000000000 */
[----:B--2---:R-:W-:Y:S05]  /*10f0*/  CALL.ABS.NOINC R2 ;  /* 0x0000000002007343 */ /* 0x004fea0003c00000 */
.L_x_17:
[----:B------:R-:W0:Y:S01]  /*1100*/  S2UR UR5, SR_CgaCtaId ;  /* 0x00000000000579c3 */ /* 0x000e220000008800 */
[----:B------:R-:W-:-:S07]  /*1110*/  UMOV UR4, 0x400 ;  /* 0x0000040000047882 */ /* 0x000fce0000000000 */
[----:B------:R-:W1:Y:S01]  /*1120*/  LDC.64 R2, c[0x0][0x388] ;  /* 0x0000e200ff027b82 */ /* 0x000e620000000a00 */
[----:B0-----:R-:W-:-:S09]  /*1130*/  ULEA UR4, UR5, UR4, 0x18 ;  /* 0x0000000405047291 */ /* 0x001fd2000f8ec0ff */
[----:B------:R-:W1:Y:S04]  /*1140*/  LDS R5, [UR4] ;  /* 0x00000004ff057984 */ /* 0x000e680008000800 */
[----:B-1----:R-:W-:Y:S01]  /*1150*/  STG.E desc[UR36][R2.64], R5 ;  /* 0x0000000502007986 */ /* 0x002fe2000c101924 */
[----:B------:R-:W-:Y:S05]  /*1160*/  EXIT ;  /* 0x000000000000794d */ /* 0x000fea0003800000 */
.L_x_18:
[----:B------:R-:W-:-:S00]  /*1170*/  BRA `(.L_x_18) ;  /* 0xfffffffc00fc7947 */ /* 0x000fc0000383ffff */
[----:B------:R-:W-:-:S00]  /*1180*/  NOP ;  /* 0x0000000000007918 */ /* 0x000fc00000000000 */
[----:B------:R-:W-:-:S00]  /*1190*/  NOP ;  /* 0x0000000000007918 */ /* 0x000fc00000000000 */
[----:B------:R-:W-:-:S00]  /*11a0*/  NOP ;  /* 0x0000000000007918 */ /* 0x000fc00000000000 */
[----:B------:R-:W-:-:S00]  /*11b0*/  NOP ;  /* 0x0000000000007918 */ /* 0x000fc00000000000 */
[----:B------:R-:W-:-:S00]  /*11c0*/  NOP ;  /* 0x0000000000007918 */ /* 0x000fc00000000000 */
[----:B------:R-:W-:-:S00]  /*11d0*/  NOP ;  /* 0x0000000000007918 */ /* 0x000fc00000000000 */
[----:B------:R-:W-:-:S00]  /*11e0*/  NOP ;  /* 0x0000000000007918 */ /* 0x000fc00000000000 */
[----:B------:R-:W-:-:S00]  /*11f0*/  NOP ;  /* 0x0000000000007918 */ /* 0x000fc00000000000 */
.L_x_19:


//--------------------- .nv.global.init           --------------------------
	.section	.nv.global.init,"aw",@progbits
.nv.global.init:
	.type		$str$1,@object
	.size		$str$1,($str - $str$1)
$str$1:
        /*0000*/ 	.byte	0x0a, 0x00
	.type		$str,@object
	.size		$str,(.L_0 - $str)
$str:
        /*0002*/ 	.byte	0x61, 0x5f, 0x73, 0x3a, 0x25, 0x2e, 0x31, 0x66, 0x20, 0x00
.L_0:


//--------------------- .nv.shared._Z3sumPfS_     --------------------------
	.section	.nv.shared._Z3sumPfS_,"aw",@nobits
	.sectionflags	@""
	.align	4
.nv.shared._Z3sumPfS_:
	.zero		1088


//--------------------- .nv.shared.reserved.0     --------------------------
	.section	.nv.shared.reserved.0,"aw",@nobits
	.weak		__nv_reservedSMEM_offset_0_alias
	.size		__nv_reservedSMEM_offset_0_alias, 0, 64
	.other		__nv_reservedSMEM_offset_0_alias,@"STO_CUDA_RESERVED_SHARED STV_DEFAULT"
__nv_reservedSMEM_offset_0_alias:
	.zero		0
	.zero		64


//--------------------- .nv.constant0._Z3sumPfS_  --------------------------
	.section	.nv.constant0._Z3sumPfS_,"a",@progbits
	.sectionflags	@""
	.align	4
.nv.constant0._Z3sumPfS_:
	.zero		912


//--------------------- SYMBOLS --------------------------

	.type		.nv.reservedSmem.offset0,@object
	.size		.nv.reservedSmem.offset0,0x4
	.type		.nv.reservedSmem.cap,@object
	.size		.nv.reservedSmem.cap,0x4
	.type		vprintf,@function
